//
// Generated by NVIDIA NVVM Compiler
//
// Compiler Build ID: CL-36424714
// Cuda compilation tools, release 13.0, V13.0.88
// Based on NVVM 20.0.0
//

.version 9.0
.target sm_100
.address_size 64

	// .globl	_Z17layer_norm_kernelPfS_ii

.visible .entry _Z17layer_norm_kernelPfS_ii(
	.param .u64 .ptr .align 1 _Z17layer_norm_kernelPfS_ii_param_0,
	.param .u64 .ptr .align 1 _Z17layer_norm_kernelPfS_ii_param_1,
	.param .u32 _Z17layer_norm_kernelPfS_ii_param_2,
	.param .u32 _Z17layer_norm_kernelPfS_ii_param_3
)
{
	.reg .pred 	%p<4>;
	.reg .b32 	%r<15>;
	.reg .b32 	%f<23>;
	.reg .b64 	%rd<15>;

	ld.param.u64 	%rd1, [_Z17layer_norm_kernelPfS_ii_param_0];
	ld.param.u64 	%rd2, [_Z17layer_norm_kernelPfS_ii_param_1];
	ld.param.u32 	%r3, [_Z17layer_norm_kernelPfS_ii_param_2];
	ld.param.u32 	%r4, [_Z17layer_norm_kernelPfS_ii_param_3];
	mov.u32 	%r5, %ctaid.y;
	shl.b32 	%r6, %r5, 8;
	mov.u32 	%r7, %tid.x;
	add.s32 	%r1, %r6, %r7;
	div.s32 	%r2, %r1, %r4;
	setp.ge.s32 	%p1, %r2, %r3;
	setp.lt.s32 	%p2, %r4, 0;
	or.pred  	%p3, %p2, %p1;
	@%p3 bra 	$L__BB0_2;
	cvta.to.global.u64 	%rd3, %rd1;
	cvta.to.global.u64 	%rd4, %rd2;
	mov.u32 	%r8, %ctaid.x;
	mul.lo.s32 	%r9, %r8, %r3;
	shl.b32 	%r10, %r9, 2;
	add.s32 	%r11, %r2, %r10;
	rem.s32 	%r12, %r1, %r4;
	mad.lo.s32 	%r13, %r11, %r4, %r12;
	mul.wide.s32 	%rd5, %r13, 4;
	add.s64 	%rd6, %rd3, %rd5;
	ld.global.nc.f32 	%f1, [%rd6];
	mul.lo.s32 	%r14, %r4, %r3;
	mul.wide.s32 	%rd7, %r14, 4;
	add.s64 	%rd8, %rd6, %rd7;
	ld.global.nc.f32 	%f2, [%rd8];
	add.s64 	%rd9, %rd8, %rd7;
	ld.global.nc.f32 	%f3, [%rd9];
	add.s64 	%rd10, %rd9, %rd7;
	ld.global.nc.f32 	%f4, [%rd10];
	add.f32 	%f5, %f1, %f2;
	add.f32 	%f6, %f5, %f3;
	add.f32 	%f7, %f6, %f4;
	mul.f32 	%f8, %f7, 0f3E800000;
	sub.f32 	%f9, %f1, %f8;
	sub.f32 	%f10, %f2, %f8;
	sub.f32 	%f11, %f3, %f8;
	sub.f32 	%f12, %f4, %f8;
	mul.f32 	%f13, %f10, %f10;
	fma.rn.f32 	%f14, %f9, %f9, %f13;
	fma.rn.f32 	%f15, %f11, %f11, %f14;
	fma.rn.f32 	%f16, %f12, %f12, %f15;
	fma.rn.f32 	%f17, %f16, 0f3E800000, 0f3727C5AC;
	rsqrt.approx.f32 	%f18, %f17;
	mul.f32 	%f19, %f18, %f9;
	add.s64 	%rd11, %rd4, %rd5;
	st.global.f32 	[%rd11], %f19;
	mul.f32 	%f20, %f18, %f10;
	add.s64 	%rd12, %rd11, %rd7;
	st.global.f32 	[%rd12], %f20;
	mul.f32 	%f21, %f18, %f11;
	add.s64 	%rd13, %rd12, %rd7;
	st.global.f32 	[%rd13], %f21;
	mul.f32 	%f22, %f18, %f12;
	add.s64 	%rd14, %rd13, %rd7;
	st.global.f32 	[%rd14], %f22;
$L__BB0_2:
	ret;

}


// ===== COMPILED SASS (sm_100) =====

	.target	sm_100

	.elftype	@"ET_EXEC"


//--------------------- .note.nv.tkinfo           --------------------------
	.section	.note.nv.tkinfo,"",@"SHT_NOTE"
	.sectionflags	@"SHF_NOTE_NV_TKINFO"
	.tkinfo
        /*0018*/ 	.word	0x00000002
        /*0030*/ 	.string	""
        /*0030*/ 	.string	"ptxas"
        /*0030*/ 	.string	"Cuda compilation tools, release 13.0, V13.0.88"
        /*0030*/ 	.string	"Build cuda_13.0.r13.0/compiler.36424714_0"
        /*0030*/ 	.string	"-arch sm_100 -m 64 "



//--------------------- .note.nv.cuinfo           --------------------------
	.section	.note.nv.cuinfo,"",@"SHT_NOTE"
	.sectionflags	@"SHF_NOTE_NV_CUINFO"
        /*0018*/ 	.short	0x0002
        /*001a*/ 	.short	0x0064
        /*001c*/ 	.short	0x0082
	.zero		2


//--------------------- .nv.info                  --------------------------
	.section	.nv.info,"",@"SHT_CUDA_INFO"
	.align	4


	//----- nvinfo : EIATTR_REGCOUNT
	.align		4
        /*0000*/ 	.byte	0x04, 0x2f
        /*0002*/ 	.short	(.L_1 - .L_0)
	.align		4
.L_0:
        /*0004*/ 	.word	index@(_Z17layer_norm_kernelPfS_ii)
        /*0008*/ 	.word	0x00000014


	//----- nvinfo : EIATTR_FRAME_SIZE
	.align		4
.L_1:
        /*000c*/ 	.byte	0x04, 0x11
        /*000e*/ 	.short	(.L_3 - .L_2)
	.align		4
.L_2:
        /*0010*/ 	.word	index@(_Z17layer_norm_kernelPfS_ii)
        /*0014*/ 	.word	0x00000000


	//----- nvinfo : EIATTR_MIN_STACK_SIZE
	.align		4
.L_3:
        /*0018*/ 	.byte	0x04, 0x12
        /*001a*/ 	.short	(.L_5 - .L_4)
	.align		4
.L_4:
        /*001c*/ 	.word	index@(_Z17layer_norm_kernelPfS_ii)
        /*0020*/ 	.word	0x00000000
.L_5:


//--------------------- .nv.compat                --------------------------
	.section	.nv.compat,"",@"SHT_CUDA_COMPAT_INFO"
	.align	4
        /*0000*/ 	.byte	0x02, 0x09, 0x00, 0x00, 0x02, 0x02, 0x01, 0x00, 0x02, 0x05, 0x05, 0x00, 0x03, 0x07, 0x01, 0x01
        /*0010*/ 	.byte	0x02, 0x03, 0x00, 0x00, 0x02, 0x06, 0x01, 0x00, 0x04, 0x0b, 0x08, 0x00, 0x01, 0x00, 0x00, 0x00
        /*0020*/ 	.byte	0x00, 0x00, 0x00, 0x00


//--------------------- .nv.info._Z17layer_norm_kernelPfS_ii --------------------------
	.section	.nv.info._Z17layer_norm_kernelPfS_ii,"",@"SHT_CUDA_INFO"
	.sectionflags	@""
	.align	4


	//----- nvinfo : EIATTR_CUDA_API_VERSION
	.align		4
        /*0000*/ 	.byte	0x04, 0x37
        /*0002*/ 	.short	(.L_7 - .L_6)
.L_6:
        /*0004*/ 	.word	0x00000082


	//----- nvinfo : EIATTR_KPARAM_INFO
	.align		4
.L_7:
        /*0008*/ 	.byte	0x04, 0x17
        /*000a*/ 	.short	(.L_9 - .L_8)
.L_8:
        /*000c*/ 	.word	0x00000000
        /*0010*/ 	.short	0x0003
        /*0012*/ 	.short	0x0014
        /*0014*/ 	.byte	0x00, 0xf0, 0x11, 0x00


	//----- nvinfo : EIATTR_KPARAM_INFO
	.align		4
.L_9:
        /*0018*/ 	.byte	0x04, 0x17
        /*001a*/ 	.short	(.L_11 - .L_10)
.L_10:
        /*001c*/ 	.word	0x00000000
        /*0020*/ 	.short	0x0002
        /*0022*/ 	.short	0x0010
        /*0024*/ 	.byte	0x00, 0xf0, 0x11, 0x00


	//----- nvinfo : EIATTR_KPARAM_INFO
	.align		4
.L_11:
        /*0028*/ 	.byte	0x04, 0x17
        /*002a*/ 	.short	(.L_13 - .L_12)
.L_12:
        /*002c*/ 	.word	0x00000000
        /*0030*/ 	.short	0x0001
        /*0032*/ 	.short	0x0008
        /*0034*/ 	.byte	0x00, 0xf5, 0x21, 0x00


	//----- nvinfo : EIATTR_KPARAM_INFO
	.align		4
.L_13:
        /*0038*/ 	.byte	0x04, 0x17
        /*003a*/ 	.short	(.L_15 - .L_14)
.L_14:
        /*003c*/ 	.word	0x00000000
        /*0040*/ 	.short	0x0000
        /*0042*/ 	.short	0x0000
        /*0044*/ 	.byte	0x00, 0xf5, 0x21, 0x00


	//----- nvinfo : EIATTR_SPARSE_MMA_MASK
	.align		4
.L_15:
        /*0048*/ 	.byte	0x03, 0x50
        /*004a*/ 	.short	0x0000


	//----- nvinfo : EIATTR_MAXREG_COUNT
	.align		4
        /*004c*/ 	.byte	0x03, 0x1b
        /*004e*/ 	.short	0x00ff


	//----- nvinfo : EIATTR_MERCURY_ISA_VERSION
	.align		4
        /*0050*/ 	.byte	0x03, 0x5f
        /*0052*/ 	.short	0x0101


	//----- nvinfo : EIATTR_VRC_CTA_INIT_COUNT
	.align		4
        /*0054*/ 	.byte	0x02, 0x4a
	.zero		1
	.zero		1


	//----- nvinfo : EIATTR_EXIT_INSTR_OFFSETS
	.align		4
        /*0058*/ 	.byte	0x04, 0x1c
        /*005a*/ 	.short	(.L_17 - .L_16)


	//   ....[0]....
.L_16:
        /*005c*/ 	.word	0x00000200


	//   ....[1]....
        /*0060*/ 	.word	0x00000540


	//----- nvinfo : EIATTR_CBANK_PARAM_SIZE
	.align		4
.L_17:
        /*0064*/ 	.byte	0x03, 0x19
        /*0066*/ 	.short	0x0018


	//----- nvinfo : EIATTR_PARAM_CBANK
	.align		4
        /*0068*/ 	.byte	0x04, 0x0a
        /*006a*/ 	.short	(.L_19 - .L_18)
	.align		4
.L_18:
        /*006c*/ 	.word	index@(.nv.constant0._Z17layer_norm_kernelPfS_ii)
        /*0070*/ 	.short	0x0380
        /*0072*/ 	.short	0x0018


	//----- nvinfo : EIATTR_SW_WAR
	.align		4
.L_19:
        /*0074*/ 	.byte	0x04, 0x36
        /*0076*/ 	.short	(.L_21 - .L_20)
.L_20:
        /*0078*/ 	.word	0x00000008
.L_21:


//--------------------- .nv.callgraph             --------------------------
	.section	.nv.callgraph,"",@"SHT_CUDA_CALLGRAPH"
	.align	4
	.sectionentsize	8
	.align		4
        /*0000*/ 	.word	0x00000000
	.align		4
        /*0004*/ 	.word	0xffffffff
	.align		4
        /*0008*/ 	.word	0x00000000
	.align		4
        /*000c*/ 	.word	0xfffffffe
	.align		4
        /*0010*/ 	.word	0x00000000
	.align		4
        /*0014*/ 	.word	0xfffffffd
	.align		4
        /*0018*/ 	.word	0x00000000
	.align		4
        /*001c*/ 	.word	0xfffffffc


//--------------------- .text._Z17layer_norm_kernelPfS_ii --------------------------
	.section	.text._Z17layer_norm_kernelPfS_ii,"ax",@progbits
	.align	128
        .global         _Z17layer_norm_kernelPfS_ii
        .type           _Z17layer_norm_kernelPfS_ii,@function
        .size           _Z17layer_norm_kernelPfS_ii,(.L_x_1 - _Z17layer_norm_kernelPfS_ii)
        .other          _Z17layer_norm_kernelPfS_ii,@"STO_CUDA_ENTRY STV_DEFAULT"
_Z17layer_norm_kernelPfS_ii:
.text._Z17layer_norm_kernelPfS_ii:
[----:B------:R-:W-:Y:S08]  /*0000*/  LDC R1, c[0x0][0x37c] ;  /* 0x0000df00ff017b82 */ /* 0x000ff00000000800 */
[----:B------:R-:W0:Y:S01]  /*0010*/  LDC R0, c[0x0][0x394] ;  /* 0x0000e500ff007b82 */ /* 0x000e220000000800 */
[----:B------:R-:W1:Y:S01]  /*0020*/  S2R R5, SR_CTAID.Y ;  /* 0x0000000000057919 */ /* 0x000e620000002600 */
[----:B------:R-:W2:Y:S01]  /*0030*/  LDCU UR6, c[0x0][0x390] ;  /* 0x00007200ff0677ac */ /* 0x000ea20008000800 */
[----:B------:R-:W1:Y:S01]  /*0040*/  S2R R6, SR_TID.X ;  /* 0x0000000000067919 */ /* 0x000e620000002100 */
[----:B0-----:R-:W-:-:S04]  /*0050*/  IABS R9, R0 ;  /* 0x0000000000097213 */ /* 0x001fc80000000000 */
[----:B------:R-:W0:Y:S01]  /*0060*/  I2F.RP R4, R9 ;  /* 0x0000000900047306 */ /* 0x000e220000209400 */
[----:B-1----:R-:W-:-:S07]  /*0070*/  LEA R5, R5, R6, 0x8 ;  /* 0x0000000605057211 */ /* 0x002fce00078e40ff */
[----:B0-----:R-:W0:Y:S02]  /*0080*/  MUFU.RCP R4, R4 ;  /* 0x0000000400047308 */ /* 0x001e240000001000 */
[----:B0-----:R-:W-:Y:S02]  /*0090*/  IADD3 R2, PT, PT, R4, 0xffffffe, RZ ;  /* 0x0ffffffe04027810 */ /* 0x001fe40007ffe0ff */
[----:B------:R-:W-:-:S04]  /*00a0*/  IABS R4, R5 ;  /* 0x0000000500047213 */ /* 0x000fc80000000000 */
[----:B------:R0:W1:Y:S02]  /*00b0*/  F2I.FTZ.U32.TRUNC.NTZ R3, R2 ;  /* 0x0000000200037305 */ /* 0x000064000021f000 */
[----:B0-----:R-:W-:Y:S01]  /*00c0*/  HFMA2 R2, -RZ, RZ, 0, 0 ;  /* 0x00000000ff027431 */ /* 0x001fe200000001ff */
[----:B-1----:R-:W-:-:S05]  /*00d0*/  IADD3 R8, PT, PT, RZ, -R3, RZ ;  /* 0x80000003ff087210 */ /* 0x002fca0007ffe0ff */
[----:B------:R-:W-:-:S04]  /*00e0*/  IMAD R7, R8, R9, RZ ;  /* 0x0000000908077224 */ /* 0x000fc800078e02ff */
[----:B------:R-:W-:-:S06]  /*00f0*/  IMAD.HI.U32 R3, R3, R7, R2 ;  /* 0x0000000703037227 */ /* 0x000fcc00078e0002 */
[----:B------:R-:W-:-:S05]  /*0100*/  IMAD.HI.U32 R3, R3, R4, RZ ;  /* 0x0000000403037227 */ /* 0x000fca00078e00ff */
[----:B------:R-:W-:-:S05]  /*0110*/  IADD3 R6, PT, PT, -R3, RZ, RZ ;  /* 0x000000ff03067210 */ /* 0x000fca0007ffe1ff */
[----:B------:R-:W-:Y:S01]  /*0120*/  IMAD R2, R9, R6, R4 ;  /* 0x0000000609027224 */ /* 0x000fe200078e0204 */
[-C--:B------:R-:W-:Y:S02]  /*0130*/  LOP3.LUT R4, R5, R0.reuse, RZ, 0x3c, !PT ;  /* 0x0000000005047212 */ /* 0x080fe400078e3cff */
[----:B------:R-:W-:Y:S02]  /*0140*/  LOP3.LUT R6, RZ, R0, RZ, 0x33, !PT ;  /* 0x00000000ff067212 */ /* 0x000fe400078e33ff */
[----:B------:R-:W-:Y:S02]  /*0150*/  ISETP.GT.U32.AND P2, PT, R9, R2, PT ;  /* 0x000000020900720c */ /* 0x000fe40003f44070 */
[----:B------:R-:W-:-:S11]  /*0160*/  ISETP.GE.AND P0, PT, R4, RZ, PT ;  /* 0x000000ff0400720c */ /* 0x000fd60003f06270 */
[-C--:B------:R-:W-:Y:S02]  /*0170*/  @!P2 IADD3 R2, PT, PT, R2, -R9.reuse, RZ ;  /* 0x800000090202a210 */ /* 0x080fe40007ffe0ff */
[----:B------:R-:W-:Y:S02]  /*0180*/  @!P2 IADD3 R3, PT, PT, R3, 0x1, RZ ;  /* 0x000000010303a810 */ /* 0x000fe40007ffe0ff */
[----:B------:R-:W-:-:S13]  /*0190*/  ISETP.GE.U32.AND P1, PT, R2, R9, PT ;  /* 0x000000090200720c */ /* 0x000fda0003f26070 */
[----:B------:R-:W-:Y:S02]  /*01a0*/  @P1 IADD3 R3, PT, PT, R3, 0x1, RZ ;  /* 0x0000000103031810 */ /* 0x000fe40007ffe0ff */
[----:B------:R-:W-:Y:S02]  /*01b0*/  ISETP.NE.AND P1, PT, R0, RZ, PT ;  /* 0x000000ff0000720c */ /* 0x000fe40003f25270 */
[----:B------:R-:W-:-:S04]  /*01c0*/  @!P0 IADD3 R3, PT, PT, -R3, RZ, RZ ;  /* 0x000000ff03038210 */ /* 0x000fc80007ffe1ff */
[----:B------:R-:W-:-:S04]  /*01d0*/  SEL R11, R6, R3, !P1 ;  /* 0x00000003060b7207 */ /* 0x000fc80004800000 */
[----:B--2---:R-:W-:-:S04]  /*01e0*/  ISETP.GE.AND P0, PT, R11, UR6, PT ;  /* 0x000000060b007c0c */ /* 0x004fc8000bf06270 */
[----:B------:R-:W-:-:S13]  /*01f0*/  ISETP.LT.OR P0, PT, R0, RZ, P0 ;  /* 0x000000ff0000720c */ /* 0x000fda0000701670 */
[----:B------:R-:W-:Y:S05]  /*0200*/  @P0 EXIT ;  /* 0x000000000000094d */ /* 0x000fea0003800000 */
[----:B------:R-:W0:Y:S01]  /*0210*/  S2R R7, SR_CTAID.X ;  /* 0x0000000000077919 */ /* 0x000e220000002500 */
[----:B------:R-:W-:Y:S01]  /*0220*/  ISETP.GE.AND P2, PT, R5, RZ, PT ;  /* 0x000000ff0500720c */ /* 0x000fe20003f46270 */
[----:B------:R-:W1:Y:S01]  /*0230*/  LDCU.64 UR4, c[0x0][0x358] ;  /* 0x00006b00ff0477ac */ /* 0x000e620008000a00 */
[----:B------:R-:W2:Y:S01]  /*0240*/  LDC.64 R4, c[0x0][0x380] ;  /* 0x0000e000ff047b82 */ /* 0x000ea20000000a00 */
[----:B------:R-:W-:Y:S02]  /*0250*/  ISETP.GT.U32.AND P0, PT, R9, R2, PT ;  /* 0x000000020900720c */ /* 0x000fe40003f04070 */
[----:B------:R-:W-:-:S04]  /*0260*/  IADD3 R3, PT, PT, R2, -R9, RZ ;  /* 0x8000000902037210 */ /* 0x000fc80007ffe0ff */
[----:B------:R-:W-:-:S04]  /*0270*/  SEL R3, R3, R2, !P0 ;  /* 0x0000000203037207 */ /* 0x000fc80004000000 */
[----:B------:R-:W-:-:S04]  /*0280*/  @!P2 IADD3 R3, PT, PT, -R3, RZ, RZ ;  /* 0x000000ff0303a210 */ /* 0x000fc80007ffe1ff */
[----:B------:R-:W-:Y:S01]  /*0290*/  SEL R3, R6, R3, !P1 ;  /* 0x0000000306037207 */ /* 0x000fe20004800000 */
[----:B0-----:R-:W-:-:S05]  /*02a0*/  IMAD R2, R7, UR6, RZ ;  /* 0x0000000607027c24 */ /* 0x001fca000f8e02ff */
[----:B------:R-:W-:-:S05]  /*02b0*/  LEA R2, R2, R11, 0x2 ;  /* 0x0000000b02027211 */ /* 0x000fca00078e10ff */
[----:B------:R-:W-:Y:S02]  /*02c0*/  IMAD R2, R2, R0, R3 ;  /* 0x0000000002027224 */ /* 0x000fe400078e0203 */
[----:B------:R-:W-:Y:S02]  /*02d0*/  IMAD R0, R0, UR6, RZ ;  /* 0x0000000600007c24 */ /* 0x000fe4000f8e02ff */
[----:B--2---:R-:W-:-:S04]  /*02e0*/  IMAD.WIDE R4, R2, 0x4, R4 ;  /* 0x0000000402047825 */ /* 0x004fc800078e0204 */
[C---:B------:R-:W-:Y:S02]  /*02f0*/  IMAD.WIDE R6, R0.reuse, 0x4, R4 ;  /* 0x0000000400067825 */ /* 0x040fe400078e0204 */
[----:B-1----:R-:W2:Y:S02]  /*0300*/  LDG.E.CONSTANT R4, desc[UR4][R4.64] ;  /* 0x0000000404047981 */ /* 0x002ea4000c1e9900 */
[C---:B------:R-:W-:Y:S02]  /*0310*/  IMAD.WIDE R8, R0.reuse, 0x4, R6 ;  /* 0x0000000400087825 */ /* 0x040fe400078e0206 */
[----:B------:R-:W2:Y:S02]  /*0320*/  LDG.E.CONSTANT R7, desc[UR4][R6.64] ;  /* 0x0000000406077981 */ /* 0x000ea4000c1e9900 */
[----:B------:R-:W-:Y:S02]  /*0330*/  IMAD.WIDE R10, R0, 0x4, R8 ;  /* 0x00000004000a7825 */ /* 0x000fe400078e0208 */
[----:B------:R-:W3:Y:S04]  /*0340*/  LDG.E.CONSTANT R8, desc[UR4][R8.64] ;  /* 0x0000000408087981 */ /* 0x000ee8000c1e9900 */
[----:B------:R-:W4:Y:S01]  /*0350*/  LDG.E.CONSTANT R10, desc[UR4][R10.64] ;  /* 0x000000040a0a7981 */ /* 0x000f22000c1e9900 */
[----:B--2---:R-:W-:-:S04]  /*0360*/  FADD R3, R4, R7 ;  /* 0x0000000704037221 */ /* 0x004fc80000000000 */
[----:B---3--:R-:W-:-:S04]  /*0370*/  FADD R3, R8, R3 ;  /* 0x0000000308037221 */ /* 0x008fc80000000000 */
[----:B----4-:R-:W-:-:S04]  /*0380*/  FADD R3, R10, R3 ;  /* 0x000000030a037221 */ /* 0x010fc80000000000 */
[C---:B------:R-:W-:Y:S01]  /*0390*/  FFMA R13, R3.reuse, -0.25, R7 ;  /* 0xbe800000030d7823 */ /* 0x040fe20000000007 */
[----:B------:R-:W-:-:S03]  /*03a0*/  FFMA R12, R3, -0.25, R4 ;  /* 0xbe800000030c7823 */ /* 0x000fc60000000004 */
[----:B------:R-:W-:Y:S01]  /*03b0*/  FMUL R15, R13, R13 ;  /* 0x0000000d0d0f7220 */ /* 0x000fe20000400000 */
[----:B------:R-:W-:-:S03]  /*03c0*/  FFMA R14, R3, -0.25, R8 ;  /* 0xbe800000030e7823 */ /* 0x000fc60000000008 */
[----:B------:R-:W-:Y:S01]  /*03d0*/  FFMA R5, R12, R12, R15 ;  /* 0x0000000c0c057223 */ /* 0x000fe2000000000f */
[----:B------:R-:W-:-:S03]  /*03e0*/  FFMA R15, R3, -0.25, R10 ;  /* 0xbe800000030f7823 */ /* 0x000fc6000000000a */
[----:B------:R-:W-:Y:S01]  /*03f0*/  FFMA R4, R14, R14, R5 ;  /* 0x0000000e0e047223 */ /* 0x000fe20000000005 */
[----:B------:R-:W-:-:S03]  /*0400*/  MOV R3, 0x3e800000 ;  /* 0x3e80000000037802 */ /* 0x000fc60000000f00 */
[----:B------:R-:W-:-:S04]  /*0410*/  FFMA R4, R15, R15, R4 ;  /* 0x0000000f0f047223 */ /* 0x000fc80000000004 */
[----:B------:R-:W-:Y:S02]  /*0420*/  FFMA R10, R4, R3, 9.9999997473787516356e-06 ;  /* 0x3727c5ac040a7423 */ /* 0x000fe40000000003 */
[----:B------:R-:W0:Y:S03]  /*0430*/  LDC.64 R4, c[0x0][0x388] ;  /* 0x0000e200ff047b82 */ /* 0x000e260000000a00 */
[----:B------:R-:W-:-:S13]  /*0440*/  FSETP.GEU.AND P0, PT, |R10|, 1.175494350822287508e-38, PT ;  /* 0x008000000a00780b */ /* 0x000fda0003f0e200 */
[----:B------:R-:W-:-:S04]  /*0450*/  @!P0 FMUL R10, R10, 16777216 ;  /* 0x4b8000000a0a8820 */ /* 0x000fc80000400000 */
[----:B------:R-:W1:Y:S01]  /*0460*/  MUFU.RSQ R8, R10 ;  /* 0x0000000a00087308 */ /* 0x000e620000001400 */
[----:B0-----:R-:W-:-:S04]  /*0470*/  IMAD.WIDE R2, R2, 0x4, R4 ;  /* 0x0000000402027825 */ /* 0x001fc800078e0204 */
[----:B------:R-:W-:-:S04]  /*0480*/  IMAD.WIDE R4, R0, 0x4, R2 ;  /* 0x0000000400047825 */ /* 0x000fc800078e0202 */
[----:B------:R-:W-:-:S04]  /*0490*/  IMAD.WIDE R6, R0, 0x4, R4 ;  /* 0x0000000400067825 */ /* 0x000fc800078e0204 */
[----:B-1----:R-:W-:-:S04]  /*04a0*/  @!P0 FMUL R8, R8, 4096 ;  /* 0x4580000008088820 */ /* 0x002fc80000400000 */
[-C--:B------:R-:W-:Y:S01]  /*04b0*/  FMUL R11, R12, R8.reuse ;  /* 0x000000080c0b7220 */ /* 0x080fe20000400000 */
[-C--:B------:R-:W-:Y:S01]  /*04c0*/  FMUL R13, R13, R8.reuse ;  /* 0x000000080d0d7220 */ /* 0x080fe20000400000 */
[-C--:B------:R-:W-:Y:S01]  /*04d0*/  FMUL R17, R14, R8.reuse ;  /* 0x000000080e117220 */ /* 0x080fe20000400000 */
[----:B------:R-:W-:Y:S01]  /*04e0*/  FMUL R15, R15, R8 ;  /* 0x000000080f0f7220 */ /* 0x000fe20000400000 */
[----:B------:R-:W-:Y:S01]  /*04f0*/  IMAD.WIDE R8, R0, 0x4, R6 ;  /* 0x0000000400087825 */ /* 0x000fe200078e0206 */
[----:B------:R-:W-:Y:S04]  /*0500*/  STG.E desc[UR4][R2.64], R11 ;  /* 0x0000000b02007986 */ /* 0x000fe8000c101904 */
[----:B------:R-:W-:Y:S04]  /*0510*/  STG.E desc[UR4][R4.64], R13 ;  /* 0x0000000d04007986 */ /* 0x000fe8000c101904 */
[----:B------:R-:W-:Y:S04]  /*0520*/  STG.E desc[UR4][R6.64], R17 ;  /* 0x0000001106007986 */ /* 0x000fe8000c101904 */
[----:B------:R-:W-:Y:S01]  /*0530*/  STG.E desc[UR4][R8.64], R15 ;  /* 0x0000000f08007986 */ /* 0x000fe2000c101904 */
[----:B------:R-:W-:Y:S05]  /*0540*/  EXIT ;  /* 0x000000000000794d */ /* 0x000fea0003800000 */
.L_x_0:
[----:B------:R-:W-:-:S00]  /*0550*/  BRA `(.L_x_0) ;  /* 0xfffffffc00fc7947 */ /* 0x000fc0000383ffff */
[----:B------:R-:W-:-:S00]  /*0560*/  NOP ;  /* 0x0000000000007918 */ /* 0x000fc00000000000 */
        /* <DEDUP_REMOVED lines=9> */
.L_x_1:


//--------------------- .nv.shared.reserved.0     --------------------------
	.section	.nv.shared.reserved.0,"aw",@nobits
	.weak		__nv_reservedSMEM_offset_0_alias
	.size		__nv_reservedSMEM_offset_0_alias, 0, 64
	.other		__nv_reservedSMEM_offset_0_alias,@"STO_CUDA_RESERVED_SHARED STV_DEFAULT"
__nv_reservedSMEM_offset_0_alias:
	.zero		0
	.zero		64


//--------------------- .nv.constant0._Z17layer_norm_kernelPfS_ii --------------------------
	.section	.nv.constant0._Z17layer_norm_kernelPfS_ii,"a",@progbits
	.sectionflags	@""
	.align	4
.nv.constant0._Z17layer_norm_kernelPfS_ii:
	.zero		920


//--------------------- SYMBOLS --------------------------

	.type		.nv.reservedSmem.offset0,@object
	.size		.nv.reservedSmem.offset0,0x4
